	.headerflags	@"EF_CUDA_TEXMODE_UNIFIED EF_CUDA_64BIT_ADDRESS EF_CUDA_ACCELERATORS EF_CUDA_SM90 EF_CUDA_VIRTUAL_SM(EF_CUDA_SM90)"
	.elftype	@"ET_EXEC"


//--------------------- .nv.info                  --------------------------
	.section	.nv.info,"",@"SHT_CUDA_INFO"
	.align	4


	//----- nvinfo : EIATTR_REGCOUNT
	.align		4
        /*0000*/ 	.byte	0x04, 0x2f
        /*0002*/ 	.short	(.L_3 - .L_2)
	.align		4
.L_2:
        /*0004*/ 	.word	index@(triton_poi_fused__native_batch_norm_legit_no_training_add_convolution_relu_10)
        /*0008*/ 	.word	0x00000018


	//----- nvinfo : EIATTR_MIN_STACK_SIZE
	.align		4
.L_3:
        /*000c*/ 	.byte	0x04, 0x12
        /*000e*/ 	.short	(.L_5 - .L_4)
	.align		4
.L_4:
        /*0010*/ 	.word	index@(triton_poi_fused__native_batch_norm_legit_no_training_add_convolution_relu_10)
        /*0014*/ 	.word	0x00000000


	//----- nvinfo : EIATTR_FRAME_SIZE
	.align		4
.L_5:
        /*0018*/ 	.byte	0x04, 0x11
        /*001a*/ 	.short	(.L_7 - .L_6)
	.align		4
.L_6:
        /*001c*/ 	.word	index@(triton_poi_fused__native_batch_norm_legit_no_training_add_convolution_relu_10)
        /*0020*/ 	.word	0x00000000


	//----- nvinfo : EIATTR_MIN_STACK_SIZE
	.align		4
.L_7:
        /*0024*/ 	.byte	0x04, 0x12
        /*0026*/ 	.short	(.L_9 - .L_8)
	.align		4
.L_8:
        /*0028*/ 	.word	index@(triton_poi_fused__native_batch_norm_legit_no_training_add_convolution_relu_10)
        /*002c*/ 	.word	0x00000000
.L_9:


//--------------------- .nv.info.triton_poi_fused__native_batch_norm_legit_no_training_add_convolution_relu_10 --------------------------
	.section	.nv.info.triton_poi_fused__native_batch_norm_legit_no_training_add_convolution_relu_10,"",@"SHT_CUDA_INFO"
	.sectionflags	@""
	.align	4


	//----- nvinfo : EIATTR_CUDA_API_VERSION
	.align		4
        /*0000*/ 	.byte	0x04, 0x37
        /*0002*/ 	.short	(.L_11 - .L_10)
.L_10:
        /*0004*/ 	.word	0x0000007c


	//----- nvinfo : EIATTR_KPARAM_INFO
	.align		4
.L_11:
        /*0008*/ 	.byte	0x04, 0x17
        /*000a*/ 	.short	(.L_13 - .L_12)
.L_12:
        /*000c*/ 	.word	0x00000000
        /*0010*/ 	.short	0x0008
        /*0012*/ 	.short	0x0040
        /*0014*/ 	.byte	0x00, 0xf0, 0x11, 0x00


	//----- nvinfo : EIATTR_KPARAM_INFO
	.align		4
.L_13:
        /*0018*/ 	.byte	0x04, 0x17
        /*001a*/ 	.short	(.L_15 - .L_14)
.L_14:
        /*001c*/ 	.word	0x00000000
        /*0020*/ 	.short	0x0007
        /*0022*/ 	.short	0x0038
        /*0024*/ 	.byte	0x00, 0xf4, 0x21, 0x00


	//----- nvinfo : EIATTR_KPARAM_INFO
	.align		4
.L_15:
        /*0028*/ 	.byte	0x04, 0x17
        /*002a*/ 	.short	(.L_17 - .L_16)
.L_16:
        /*002c*/ 	.word	0x00000000
        /*0030*/ 	.short	0x0006
        /*0032*/ 	.short	0x0030
        /*0034*/ 	.byte	0x00, 0xf4, 0x21, 0x00


	//----- nvinfo : EIATTR_KPARAM_INFO
	.align		4
.L_17:
        /*0038*/ 	.byte	0x04, 0x17
        /*003a*/ 	.short	(.L_19 - .L_18)
.L_18:
        /*003c*/ 	.word	0x00000000
        /*0040*/ 	.short	0x0005
        /*0042*/ 	.short	0x0028
        /*0044*/ 	.byte	0x00, 0xf4, 0x21, 0x00


	//----- nvinfo : EIATTR_KPARAM_INFO
	.align		4
.L_19:
        /*0048*/ 	.byte	0x04, 0x17
        /*004a*/ 	.short	(.L_21 - .L_20)
.L_20:
        /*004c*/ 	.word	0x00000000
        /*0050*/ 	.short	0x0004
        /*0052*/ 	.short	0x0020
        /*0054*/ 	.byte	0x00, 0xf4, 0x21, 0x00


	//----- nvinfo : EIATTR_KPARAM_INFO
	.align		4
.L_21:
        /*0058*/ 	.byte	0x04, 0x17
        /*005a*/ 	.short	(.L_23 - .L_22)
.L_22:
        /*005c*/ 	.word	0x00000000
        /*0060*/ 	.short	0x0003
        /*0062*/ 	.short	0x0018
        /*0064*/ 	.byte	0x00, 0xf4, 0x21, 0x00


	//----- nvinfo : EIATTR_KPARAM_INFO
	.align		4
.L_23:
        /*0068*/ 	.byte	0x04, 0x17
        /*006a*/ 	.short	(.L_25 - .L_24)
.L_24:
        /*006c*/ 	.word	0x00000000
        /*0070*/ 	.short	0x0002
        /*0072*/ 	.short	0x0010
        /*0074*/ 	.byte	0x00, 0xf4, 0x21, 0x00


	//----- nvinfo : EIATTR_KPARAM_INFO
	.align		4
.L_25:
        /*0078*/ 	.byte	0x04, 0x17
        /*007a*/ 	.short	(.L_27 - .L_26)
.L_26:
        /*007c*/ 	.word	0x00000000
        /*0080*/ 	.short	0x0001
        /*0082*/ 	.short	0x0008
        /*0084*/ 	.byte	0x00, 0xf4, 0x21, 0x00


	//----- nvinfo : EIATTR_KPARAM_INFO
	.align		4
.L_27:
        /*0088*/ 	.byte	0x04, 0x17
        /*008a*/ 	.short	(.L_29 - .L_28)
.L_28:
        /*008c*/ 	.word	0x00000000
        /*0090*/ 	.short	0x0000
        /*0092*/ 	.short	0x0000
        /*0094*/ 	.byte	0x00, 0xf4, 0x21, 0x00


	//----- nvinfo : EIATTR_SPARSE_MMA_MASK
	.align		4
.L_29:
        /*0098*/ 	.byte	0x03, 0x50
        /*009a*/ 	.short	0x0000


	//----- nvinfo : EIATTR_MAXREG_COUNT
	.align		4
        /*009c*/ 	.byte	0x03, 0x1b
        /*009e*/ 	.short	0x00ff


	//----- nvinfo : EIATTR_EXIT_INSTR_OFFSETS
	.align		4
        /*00a0*/ 	.byte	0x04, 0x1c
        /*00a2*/ 	.short	(.L_31 - .L_30)


	//   ....[0]....
.L_30:
        /*00a4*/ 	.word	0x00000480


	//----- nvinfo : EIATTR_REQNTID
	.align		4
.L_31:
        /*00a8*/ 	.byte	0x04, 0x10
        /*00aa*/ 	.short	(.L_33 - .L_32)
.L_32:
        /*00ac*/ 	.word	0x00000080
        /*00b0*/ 	.word	0x00000001
        /*00b4*/ 	.word	0x00000001


	//----- nvinfo : EIATTR_CBANK_PARAM_SIZE
	.align		4
.L_33:
        /*00b8*/ 	.byte	0x03, 0x19
        /*00ba*/ 	.short	0x0044


	//----- nvinfo : EIATTR_PARAM_CBANK
	.align		4
        /*00bc*/ 	.byte	0x04, 0x0a
        /*00be*/ 	.short	(.L_35 - .L_34)
	.align		4
.L_34:
        /*00c0*/ 	.word	index@(.nv.constant0.triton_poi_fused__native_batch_norm_legit_no_training_add_convolution_relu_10)
        /*00c4*/ 	.short	0x0210
        /*00c6*/ 	.short	0x0044


	//----- nvinfo : EIATTR_SW_WAR
	.align		4
.L_35:
        /*00c8*/ 	.byte	0x04, 0x36
        /*00ca*/ 	.short	(.L_37 - .L_36)
.L_36:
        /*00cc*/ 	.word	0x00000008
.L_37:


//--------------------- .nv.callgraph             --------------------------
	.section	.nv.callgraph,"",@"SHT_CUDA_CALLGRAPH"
	.align	4
	.sectionentsize	8
	.align		4
        /*0000*/ 	.word	0x00000000
	.align		4
        /*0004*/ 	.word	0xffffffff
	.align		4
        /*0008*/ 	.word	0x00000000
	.align		4
        /*000c*/ 	.word	0xfffffffe
	.align		4
        /*0010*/ 	.word	0x00000000
	.align		4
        /*0014*/ 	.word	0xfffffffd
	.align		4
        /*0018*/ 	.word	0x00000000
	.align		4
        /*001c*/ 	.word	0xfffffffc


//--------------------- .nv.constant4             --------------------------
	.section	.nv.constant4,"a",@progbits
	.align	8
	.align		8
.nv.constant4:
        /*0000*/ 	.dword	_$_str
	.align		8
        /*0008*/ 	.dword	_$_str_$_2


//--------------------- .text.triton_poi_fused__native_batch_norm_legit_no_training_add_convolution_relu_10 --------------------------
	.section	.text.triton_poi_fused__native_batch_norm_legit_no_training_add_convolution_relu_10,"ax",@progbits
	.align	128
        .global         triton_poi_fused__native_batch_norm_legit_no_training_add_convolution_relu_10
        .type           triton_poi_fused__native_batch_norm_legit_no_training_add_convolution_relu_10,@function
        .size           triton_poi_fused__native_batch_norm_legit_no_training_add_convolution_relu_10,(.L_x_1 - triton_poi_fused__native_batch_norm_legit_no_training_add_convolution_relu_10)
        .other          triton_poi_fused__native_batch_norm_legit_no_training_add_convolution_relu_10,@"STO_CUDA_ENTRY STV_DEFAULT"
triton_poi_fused__native_batch_norm_legit_no_training_add_convolution_relu_10:
.text.triton_poi_fused__native_batch_norm_legit_no_training_add_convolution_relu_10:
[----:B------:R-:W-:Y:S01]  /*0000*/  LDC R1, c[0x0][0x28] ;  /* 0x00000a00ff017b82 */ /* 0x000fe20000000800 */
[----:B------:R-:W1:Y:S07]  /*0010*/  S2R R0, SR_TID.X ;  /* 0x0000000000007919 */ /* 0x000e6e0000002100 */
[----:B------:R-:W2:Y:S01]  /*0020*/  LDC.64 R8, c[0x0][0x228] ;  /* 0x00008a00ff087b82 */ /* 0x000ea20000000a00 */
[----:B------:R-:W-:Y:S01]  /*0030*/  ULDC.64 UR4, c[0x0][0x208] ;  /* 0x0000820000047ab9 */ /* 0x000fe20000000a00 */
[----:B------:R-:W3:Y:S06]  /*0040*/  S2R R5, SR_CTAID.X ;  /* 0x0000000000057919 */ /* 0x000eec0000002500 */
[----:B------:R-:W4:Y:S08]  /*0050*/  LDC.64 R10, c[0x0][0x218] ;  /* 0x00008600ff0a7b82 */ /* 0x000f300000000a00 */
[----:B------:R-:W5:Y:S08]  /*0060*/  LDC.64 R18, c[0x0][0x230] ;  /* 0x00008c00ff127b82 */ /* 0x000f700000000a00 */
[----:B------:R-:W5:Y:S01]  /*0070*/  LDC.64 R16, c[0x0][0x238] ;  /* 0x00008e00ff107b82 */ /* 0x000f620000000a00 */
[----:B-1----:R-:W-:-:S07]  /*0080*/  SHF.L.U32 R0, R0, 0x1, RZ ;  /* 0x0000000100007819 */ /* 0x002fce00000006ff */
[----:B------:R-:W1:Y:S01]  /*0090*/  LDC.64 R12, c[0x0][0x240] ;  /* 0x00009000ff0c7b82 */ /* 0x000e620000000a00 */
[----:B---3--:R-:W-:Y:S02]  /*00a0*/  SHF.R.S32.HI R3, RZ, 0x17, R5 ;  /* 0x00000017ff037819 */ /* 0x008fe40000011405 */
[----:B------:R-:W-:Y:S02]  /*00b0*/  LOP3.LUT R0, R0, 0xfe, RZ, 0xc0, !PT ;  /* 0x000000fe00007812 */ /* 0x000fe400078ec0ff */
[----:B------:R-:W-:Y:S02]  /*00c0*/  SGXT R3, R3, 0x1 ;  /* 0x000000010303781a */ /* 0x000fe40000000200 */
[----:B------:R-:W-:Y:S02]  /*00d0*/  LEA R0, R5, R0, 0x8 ;  /* 0x0000000005007211 */ /* 0x000fe400078e40ff */
[----:B------:R-:W3:Y:S02]  /*00e0*/  LDC.64 R4, c[0x0][0x220] ;  /* 0x00008800ff047b82 */ /* 0x000ee40000000a00 */
[----:B------:R-:W-:-:S04]  /*00f0*/  LEA.HI R3, R3, R0, RZ, 0x6 ;  /* 0x0000000003037211 */ /* 0x000fc800078f30ff */
[----:B------:R-:W-:-:S04]  /*0100*/  LOP3.LUT R3, R3, 0xffffffc0, RZ, 0xc0, !PT ;  /* 0xffffffc003037812 */ /* 0x000fc800078ec0ff */
[----:B------:R-:W-:Y:S02]  /*0110*/  IADD3 R14, R0, -R3, RZ ;  /* 0x80000003000e7210 */ /* 0x000fe40007ffe0ff */
[----:B------:R-:W1:Y:S03]  /*0120*/  LDC.64 R2, c[0x0][0x210] ;  /* 0x00008400ff027b82 */ /* 0x000e660000000a00 */
[----:B--2---:R-:W-:-:S06]  /*0130*/  IMAD.WIDE R8, R14, 0x4, R8 ;  /* 0x000000040e087825 */ /* 0x004fcc00078e0208 */
[----:B------:R-:W2:Y:S01]  /*0140*/  LDG.E.EL.64 R8, desc[UR4][R8.64] ;  /* 0x0000000408087981 */ /* 0x000ea2000c2e1b00 */
[----:B----4-:R-:W-:-:S04]  /*0150*/  IMAD.WIDE R10, R14, 0x4, R10 ;  /* 0x000000040e0a7825 */ /* 0x010fc800078e020a */
[C---:B---3--:R-:W-:Y:S02]  /*0160*/  IMAD.WIDE R4, R14.reuse, 0x4, R4 ;  /* 0x000000040e047825 */ /* 0x048fe400078e0204 */
[----:B------:R-:W3:Y:S02]  /*0170*/  LDG.E.EL.64 R10, desc[UR4][R10.64] ;  /* 0x000000040a0a7981 */ /* 0x000ee4000c2e1b00 */
[----:B-----5:R-:W-:Y:S02]  /*0180*/  IMAD.WIDE R18, R14, 0x4, R18 ;  /* 0x000000040e127825 */ /* 0x020fe400078e0212 */
[----:B------:R-:W4:Y:S02]  /*0190*/  LDG.E.EL.64 R4, desc[UR4][R4.64] ;  /* 0x0000000404047981 */ /* 0x000f24000c2e1b00 */
[----:B01----:R-:W-:-:S05]  /*01a0*/  IMAD.WIDE R2, R0, 0x4, R2 ;  /* 0x0000000400027825 */ /* 0x003fca00078e0202 */
[----:B------:R-:W3:Y:S01]  /*01b0*/  LDG.E.64 R6, desc[UR4][R2.64] ;  /* 0x0000000402067981 */ /* 0x000ee2000c1e1b00 */
[----:B------:R-:W-:-:S04]  /*01c0*/  IMAD.WIDE R14, R14, 0x4, R16 ;  /* 0x000000040e0e7825 */ /* 0x000fc800078e0210 */
[----:B------:R-:W-:Y:S02]  /*01d0*/  IMAD.WIDE R16, R0, 0x4, R12 ;  /* 0x0000000400107825 */ /* 0x000fe400078e020c */
[----:B------:R0:W5:Y:S04]  /*01e0*/  LDG.E.EL.64 R12, desc[UR4][R18.64] ;  /* 0x00000004120c7981 */ /* 0x000168000c2e1b00 */
[----:B------:R-:W5:Y:S04]  /*01f0*/  LDG.E.EL.64 R14, desc[UR4][R14.64] ;  /* 0x000000040e0e7981 */ /* 0x000f68000c2e1b00 */
[----:B------:R-:W4:Y:S01]  /*0200*/  LDG.E.64 R16, desc[UR4][R16.64] ;  /* 0x0000000410107981 */ /* 0x000f22000c1e1b00 */
[----:B0-----:R-:W-:Y:S01]  /*0210*/  HFMA2.MMA R18, -RZ, RZ, 1.625, 0 ;  /* 0x3e800000ff127435 */ /* 0x001fe200000001ff */
[----:B--2---:R-:W-:Y:S01]  /*0220*/  FADD R8, R8, 0.0010000000474974513054 ;  /* 0x3a83126f08087421 */ /* 0x004fe20000000000 */
[----:B------:R-:W-:-:S03]  /*0230*/  FADD R9, R9, 0.0010000000474974513054 ;  /* 0x3a83126f09097421 */ /* 0x000fc60000000000 */
[----:B------:R-:W0:Y:S08]  /*0240*/  MUFU.SQRT R20, R8 ;  /* 0x0000000800147308 */ /* 0x000e300000002000 */
[----:B------:R1:W2:Y:S01]  /*0250*/  MUFU.SQRT R21, R9 ;  /* 0x0000000900157308 */ /* 0x0002a20000002000 */
[C---:B0-----:R-:W-:Y:S02]  /*0260*/  FSETP.GT.AND P0, PT, R20.reuse, 8.50705917302346158658e+37, PT ;  /* 0x7e8000001400780b */ /* 0x041fe40003f04000 */
[----:B------:R-:W-:Y:S01]  /*0270*/  FSETP.GEU.AND P2, PT, R20, 1.175494350822287508e-38, PT ;  /* 0x008000001400780b */ /* 0x000fe20003f4e000 */
[----:B-1----:R-:W0:Y:S01]  /*0280*/  LDC.64 R8, c[0x0][0x248] ;  /* 0x00009200ff087b82 */ /* 0x002e220000000a00 */
[----:B--2---:R-:W-:-:S02]  /*0290*/  FSETP.GT.AND P1, PT, R21, 8.50705917302346158658e+37, PT ;  /* 0x7e8000001500780b */ /* 0x004fc40003f24000 */
[----:B------:R-:W-:-:S07]  /*02a0*/  FSETP.GEU.AND P3, PT, R21, 1.175494350822287508e-38, PT ;  /* 0x008000001500780b */ /* 0x000fce0003f6e000 */
[----:B------:R-:W-:-:S04]  /*02b0*/  @P0 FMUL R20, R20, 0.25 ;  /* 0x3e80000014140820 */ /* 0x000fc80000400000 */
[----:B------:R-:W-:Y:S01]  /*02c0*/  @!P2 FMUL R20, R20, 16777216 ;  /* 0x4b8000001414a820 */ /* 0x000fe20000400000 */
[----:B------:R-:W-:-:S04]  /*02d0*/  @P1 FMUL R21, R21, 0.25 ;  /* 0x3e80000015151820 */ /* 0x000fc80000400000 */
[----:B------:R-:W-:Y:S01]  /*02e0*/  @!P3 FMUL R21, R21, 16777216 ;  /* 0x4b8000001515b820 */ /* 0x000fe20000400000 */
[----:B------:R-:W1:Y:S01]  /*02f0*/  MUFU.RCP R20, R20 ;  /* 0x0000001400147308 */ /* 0x000e620000001000 */
[----:B------:R-:W-:-:S07]  /*0300*/  FSEL R19, R18, 1, P0 ;  /* 0x3f80000012137808 */ /* 0x000fce0000000000 */
[----:B------:R-:W2:Y:S01]  /*0310*/  MUFU.RCP R21, R21 ;  /* 0x0000001500157308 */ /* 0x000ea20000001000 */
[----:B------:R-:W-:Y:S01]  /*0320*/  FSEL R18, R18, 1, P1 ;  /* 0x3f80000012127808 */ /* 0x000fe20000800000 */
[----:B------:R-:W-:Y:S01]  /*0330*/  @!P2 FMUL R19, R19, 16777216 ;  /* 0x4b8000001313a820 */ /* 0x000fe20000400000 */
[----:B---3--:R-:W-:Y:S01]  /*0340*/  FADD R6, R6, R10 ;  /* 0x0000000a06067221 */ /* 0x008fe20000000000 */
[----:B------:R-:W-:Y:S02]  /*0350*/  FADD R7, R7, R11 ;  /* 0x0000000b07077221 */ /* 0x000fe40000000000 */
[----:B------:R-:W-:Y:S01]  /*0360*/  @!P3 FMUL R18, R18, 16777216 ;  /* 0x4b8000001212b820 */ /* 0x000fe20000400000 */
[----:B-1----:R-:W-:Y:S01]  /*0370*/  FMUL R19, R20, R19 ;  /* 0x0000001314137220 */ /* 0x002fe20000400000 */
[----:B----4-:R-:W-:Y:S01]  /*0380*/  FADD R4, -R4, R6 ;  /* 0x0000000604047221 */ /* 0x010fe20000000100 */
[----:B------:R-:W-:-:S03]  /*0390*/  FADD R5, -R5, R7 ;  /* 0x0000000705057221 */ /* 0x000fc60000000100 */
[----:B------:R-:W-:Y:S01]  /*03a0*/  FMUL R19, R4, R19 ;  /* 0x0000001304137220 */ /* 0x000fe20000400000 */
[----:B--2---:R-:W-:-:S03]  /*03b0*/  FMUL R18, R21, R18 ;  /* 0x0000001215127220 */ /* 0x004fc60000400000 */
[----:B-----5:R-:W-:Y:S01]  /*03c0*/  FFMA R19, R12, R19, R14 ;  /* 0x000000130c137223 */ /* 0x020fe2000000000e */
[----:B------:R-:W-:-:S04]  /*03d0*/  FMUL R18, R5, R18 ;  /* 0x0000001205127220 */ /* 0x000fc80000400000 */
[----:B------:R-:W-:Y:S01]  /*03e0*/  FFMA R18, R13, R18, R15 ;  /* 0x000000120d127223 */ /* 0x000fe2000000000f */
[----:B------:R-:W-:Y:S01]  /*03f0*/  FSETP.GEU.AND P0, PT, R19, -R16, PT ;  /* 0x800000101300720b */ /* 0x000fe20003f0e000 */
[----:B------:R-:W-:Y:S02]  /*0400*/  FADD R16, R16, R19 ;  /* 0x0000001310107221 */ /* 0x000fe40000000000 */
[----:B------:R-:W-:Y:S01]  /*0410*/  FADD R4, R17, R18 ;  /* 0x0000001211047221 */ /* 0x000fe20000000000 */
[----:B------:R-:W-:Y:S01]  /*0420*/  FSETP.GEU.AND P1, PT, R18, -R17, PT ;  /* 0x800000111200720b */ /* 0x000fe20003f2e000 */
[----:B0-----:R-:W-:Y:S01]  /*0430*/  IMAD.WIDE R8, R0, 0x4, R8 ;  /* 0x0000000400087825 */ /* 0x001fe200078e0208 */
[----:B------:R-:W-:Y:S02]  /*0440*/  FSEL R16, R16, RZ, P0 ;  /* 0x000000ff10107208 */ /* 0x000fe40000000000 */
[----:B------:R-:W-:Y:S01]  /*0450*/  FSEL R17, R4, RZ, P1 ;  /* 0x000000ff04117208 */ /* 0x000fe20000800000 */
[----:B------:R-:W-:Y:S04]  /*0460*/  STG.E.64 desc[UR4][R2.64], R6 ;  /* 0x0000000602007986 */ /* 0x000fe8000c101b04 */
[----:B------:R-:W-:Y:S01]  /*0470*/  STG.E.64 desc[UR4][R8.64], R16 ;  /* 0x0000001008007986 */ /* 0x000fe2000c101b04 */
[----:B------:R-:W-:Y:S05]  /*0480*/  EXIT ;  /* 0x000000000000794d */ /* 0x000fea0003800000 */
.L_x_0:
[----:B------:R-:W-:-:S00]  /*0490*/  BRA `(.L_x_0) ;  /* 0xfffffffc00fc7947 */ /* 0x000fc0000383ffff */
[----:B------:R-:W-:-:S00]  /*04a0*/  NOP ;  /* 0x0000000000007918 */ /* 0x000fc00000000000 */
        /* <DEDUP_REMOVED lines=13> */
.L_x_1:


//--------------------- .nv.global.init           --------------------------
	.section	.nv.global.init,"aw",@progbits
.nv.global.init:
	.type		_$_str,@object
	.size		_$_str,(_$_str_$_2 - _$_str)
_$_str:
        /*0000*/ 	.byte	0x5f, 0x5f, 0x43, 0x55, 0x44, 0x41, 0x5f, 0x46, 0x54, 0x5a, 0x00
	.type		_$_str_$_2,@object
	.size		_$_str_$_2,(.L_1 - _$_str_$_2)
_$_str_$_2:
        /*000b*/ 	.byte	0x5f, 0x5f, 0x43, 0x55, 0x44, 0x41, 0x5f, 0x50, 0x52, 0x45, 0x43, 0x5f, 0x53, 0x51, 0x52, 0x54
        /*001b*/ 	.byte	0x00
.L_1:


//--------------------- .nv.constant0.triton_poi_fused__native_batch_norm_legit_no_training_add_convolution_relu_10 --------------------------
	.section	.nv.constant0.triton_poi_fused__native_batch_norm_legit_no_training_add_convolution_relu_10,"a",@progbits
	.sectionflags	@""
	.align	4
.nv.constant0.triton_poi_fused__native_batch_norm_legit_no_training_add_convolution_relu_10:
	.zero		596
